	.headerflags	@"EF_CUDA_TEXMODE_UNIFIED EF_CUDA_64BIT_ADDRESS EF_CUDA_ACCELERATORS EF_CUDA_SM90 EF_CUDA_VIRTUAL_SM(EF_CUDA_SM90)"
	.elftype	@"ET_EXEC"


//--------------------- .nv.info                  --------------------------
	.section	.nv.info,"",@"SHT_CUDA_INFO"
	.align	4


	//----- nvinfo : EIATTR_REGCOUNT
	.align		4
        /*0000*/ 	.byte	0x04, 0x2f
        /*0002*/ 	.short	(.L_1 - .L_0)
	.align		4
.L_0:
        /*0004*/ 	.word	index@(triton_poi_fused_convolution_leaky_relu_2)
        /*0008*/ 	.word	0x0000000c


	//----- nvinfo : EIATTR_MIN_STACK_SIZE
	.align		4
.L_1:
        /*000c*/ 	.byte	0x04, 0x12
        /*000e*/ 	.short	(.L_3 - .L_2)
	.align		4
.L_2:
        /*0010*/ 	.word	index@(triton_poi_fused_convolution_leaky_relu_2)
        /*0014*/ 	.word	0x00000000


	//----- nvinfo : EIATTR_FRAME_SIZE
	.align		4
.L_3:
        /*0018*/ 	.byte	0x04, 0x11
        /*001a*/ 	.short	(.L_5 - .L_4)
	.align		4
.L_4:
        /*001c*/ 	.word	index@(triton_poi_fused_convolution_leaky_relu_2)
        /*0020*/ 	.word	0x00000000


	//----- nvinfo : EIATTR_MIN_STACK_SIZE
	.align		4
.L_5:
        /*0024*/ 	.byte	0x04, 0x12
        /*0026*/ 	.short	(.L_7 - .L_6)
	.align		4
.L_6:
        /*0028*/ 	.word	index@(triton_poi_fused_convolution_leaky_relu_2)
        /*002c*/ 	.word	0x00000000
.L_7:


//--------------------- .nv.info.triton_poi_fused_convolution_leaky_relu_2 --------------------------
	.section	.nv.info.triton_poi_fused_convolution_leaky_relu_2,"",@"SHT_CUDA_INFO"
	.sectionflags	@""
	.align	4


	//----- nvinfo : EIATTR_CUDA_API_VERSION
	.align		4
        /*0000*/ 	.byte	0x04, 0x37
        /*0002*/ 	.short	(.L_9 - .L_8)
.L_8:
        /*0004*/ 	.word	0x0000007c


	//----- nvinfo : EIATTR_KPARAM_INFO
	.align		4
.L_9:
        /*0008*/ 	.byte	0x04, 0x17
        /*000a*/ 	.short	(.L_11 - .L_10)
.L_10:
        /*000c*/ 	.word	0x00000000
        /*0010*/ 	.short	0x0002
        /*0012*/ 	.short	0x0010
        /*0014*/ 	.byte	0x00, 0xf0, 0x11, 0x00


	//----- nvinfo : EIATTR_KPARAM_INFO
	.align		4
.L_11:
        /*0018*/ 	.byte	0x04, 0x17
        /*001a*/ 	.short	(.L_13 - .L_12)
.L_12:
        /*001c*/ 	.word	0x00000000
        /*0020*/ 	.short	0x0001
        /*0022*/ 	.short	0x0008
        /*0024*/ 	.byte	0x00, 0xf4, 0x21, 0x00


	//----- nvinfo : EIATTR_KPARAM_INFO
	.align		4
.L_13:
        /*0028*/ 	.byte	0x04, 0x17
        /*002a*/ 	.short	(.L_15 - .L_14)
.L_14:
        /*002c*/ 	.word	0x00000000
        /*0030*/ 	.short	0x0000
        /*0032*/ 	.short	0x0000
        /*0034*/ 	.byte	0x00, 0xf4, 0x21, 0x00


	//----- nvinfo : EIATTR_SPARSE_MMA_MASK
	.align		4
.L_15:
        /*0038*/ 	.byte	0x03, 0x50
        /*003a*/ 	.short	0x0000


	//----- nvinfo : EIATTR_MAXREG_COUNT
	.align		4
        /*003c*/ 	.byte	0x03, 0x1b
        /*003e*/ 	.short	0x00ff


	//----- nvinfo : EIATTR_EXIT_INSTR_OFFSETS
	.align		4
        /*0040*/ 	.byte	0x04, 0x1c
        /*0042*/ 	.short	(.L_17 - .L_16)


	//   ....[0]....
.L_16:
        /*0044*/ 	.word	0x000001e0


	//   ....[1]....
        /*0048*/ 	.word	0x00000200


	//----- nvinfo : EIATTR_REQNTID
	.align		4
.L_17:
        /*004c*/ 	.byte	0x04, 0x10
        /*004e*/ 	.short	(.L_19 - .L_18)
.L_18:
        /*0050*/ 	.word	0x00000080
        /*0054*/ 	.word	0x00000001
        /*0058*/ 	.word	0x00000001


	//----- nvinfo : EIATTR_CBANK_PARAM_SIZE
	.align		4
.L_19:
        /*005c*/ 	.byte	0x03, 0x19
        /*005e*/ 	.short	0x0014


	//----- nvinfo : EIATTR_PARAM_CBANK
	.align		4
        /*0060*/ 	.byte	0x04, 0x0a
        /*0062*/ 	.short	(.L_21 - .L_20)
	.align		4
.L_20:
        /*0064*/ 	.word	index@(.nv.constant0.triton_poi_fused_convolution_leaky_relu_2)
        /*0068*/ 	.short	0x0210
        /*006a*/ 	.short	0x0014


	//----- nvinfo : EIATTR_SW_WAR
	.align		4
.L_21:
        /*006c*/ 	.byte	0x04, 0x36
        /*006e*/ 	.short	(.L_23 - .L_22)
.L_22:
        /*0070*/ 	.word	0x00000008
.L_23:


//--------------------- .nv.callgraph             --------------------------
	.section	.nv.callgraph,"",@"SHT_CUDA_CALLGRAPH"
	.align	4
	.sectionentsize	8
	.align		4
        /*0000*/ 	.word	0x00000000
	.align		4
        /*0004*/ 	.word	0xffffffff
	.align		4
        /*0008*/ 	.word	0x00000000
	.align		4
        /*000c*/ 	.word	0xfffffffe
	.align		4
        /*0010*/ 	.word	0x00000000
	.align		4
        /*0014*/ 	.word	0xfffffffd
	.align		4
        /*0018*/ 	.word	0x00000000
	.align		4
        /*001c*/ 	.word	0xfffffffc


//--------------------- .text.triton_poi_fused_convolution_leaky_relu_2 --------------------------
	.section	.text.triton_poi_fused_convolution_leaky_relu_2,"ax",@progbits
	.align	128
        .global         triton_poi_fused_convolution_leaky_relu_2
        .type           triton_poi_fused_convolution_leaky_relu_2,@function
        .size           triton_poi_fused_convolution_leaky_relu_2,(.L_x_1 - triton_poi_fused_convolution_leaky_relu_2)
        .other          triton_poi_fused_convolution_leaky_relu_2,@"STO_CUDA_ENTRY STV_DEFAULT"
triton_poi_fused_convolution_leaky_relu_2:
.text.triton_poi_fused_convolution_leaky_relu_2:
[----:B------:R-:W0:Y:S02]  /*0000*/  LDC R1, c[0x0][0x28] ;  /* 0x00000a00ff017b82 */ /* 0x000e240000000800 */
[----:B------:R-:W1:Y:S01]  /*0010*/  S2R R0, SR_TID.X ;  /* 0x0000000000007919 */ /* 0x000e620000002100 */
[----:B------:R-:W2:Y:S01]  /*0020*/  LDC.64 R4, c[0x0][0x218] ;  /* 0x00008600ff047b82 */ /* 0x000ea20000000a00 */
[----:B------:R-:W-:Y:S01]  /*0030*/  ULDC.64 UR4, c[0x0][0x208] ;  /* 0x0000820000047ab9 */ /* 0x000fe20000000a00 */
[----:B------:R-:W3:Y:S06]  /*0040*/  S2R R7, SR_CTAID.X ;  /* 0x0000000000077919 */ /* 0x000eec0000002500 */
[----:B------:R-:W4:Y:S01]  /*0050*/  LDC.64 R2, c[0x0][0x210] ;  /* 0x00008400ff027b82 */ /* 0x000f220000000a00 */
[----:B-1----:R-:W-:-:S05]  /*0060*/  IMAD.SHL.U32 R0, R0, 0x2, RZ ;  /* 0x0000000200007824 */ /* 0x002fca00078e00ff */
[----:B------:R-:W-:-:S04]  /*0070*/  LOP3.LUT R0, R0, 0xfe, RZ, 0xc0, !PT ;  /* 0x000000fe00007812 */ /* 0x000fc800078ec0ff */
[----:B---3--:R-:W-:-:S04]  /*0080*/  LEA R7, R7, R0, 0x8 ;  /* 0x0000000007077211 */ /* 0x008fc800078e40ff */
[C---:B------:R-:W-:Y:S01]  /*0090*/  ISETP.GE.AND P2, PT, R7.reuse, 0x4800, PT ;  /* 0x000048000700780c */ /* 0x040fe20003f46270 */
[----:B------:R-:W-:-:S04]  /*00a0*/  IMAD.HI R0, R7, 0x38e38e39, RZ ;  /* 0x38e38e3907007827 */ /* 0x000fc800078e02ff */
[----:B----4-:R-:W-:Y:S01]  /*00b0*/  IMAD.WIDE R2, R7, 0x4, R2 ;  /* 0x0000000407027825 */ /* 0x010fe200078e0202 */
[----:B------:R-:W-:Y:S02]  /*00c0*/  SHF.R.U32.HI R9, RZ, 0x1f, R0 ;  /* 0x0000001fff097819 */ /* 0x000fe40000011600 */
[----:B------:R-:W-:Y:S02]  /*00d0*/  CS2R R6, SRZ ;  /* 0x0000000000067805 */ /* 0x000fe4000001ff00 */
[----:B------:R-:W-:-:S04]  /*00e0*/  LEA.HI.SX32 R9, R0, R9, 0x1b ;  /* 0x0000000900097211 */ /* 0x000fc800078fdaff */
[----:B------:R-:W3:Y:S01]  /*00f0*/  @!P2 LDG.E.64 R6, desc[UR4][R2.64] ;  /* 0x000000040206a981 */ /* 0x000ee2000c1e1b00 */
[----:B------:R-:W-:-:S04]  /*0100*/  LEA.HI R0, R9, R9, RZ, 0x5 ;  /* 0x0000000909007211 */ /* 0x000fc800078f28ff */
[----:B------:R-:W-:-:S05]  /*0110*/  LOP3.LUT R0, R0, 0xffffffe0, RZ, 0xc0, !PT ;  /* 0xffffffe000007812 */ /* 0x000fca00078ec0ff */
[----:B------:R-:W-:Y:S02]  /*0120*/  IMAD.IADD R9, R9, 0x1, -R0 ;  /* 0x0000000109097824 */ /* 0x000fe400078e0a00 */
[----:B------:R-:W-:Y:S02]  /*0130*/  IMAD.MOV.U32 R0, RZ, RZ, RZ ;  /* 0x000000ffff007224 */ /* 0x000fe400078e00ff */
[----:B--2---:R-:W-:Y:S01]  /*0140*/  IMAD.WIDE R4, R9, 0x4, R4 ;  /* 0x0000000409047825 */ /* 0x004fe200078e0204 */
[----:B------:R-:W-:-:S04]  /*0150*/  HFMA2.MMA R9, -RZ, RZ, 0, 0 ;  /* 0x00000000ff097435 */ /* 0x000fc800000001ff */
[----:B------:R-:W3:Y:S06]  /*0160*/  @!P2 LDG.E.EL R0, desc[UR4][R4.64] ;  /* 0x000000040400a981 */ /* 0x000eec000c2e1900 */
[----:B------:R-:W2:Y:S01]  /*0170*/  @!P2 LDG.E.EL R9, desc[UR4][R4.64] ;  /* 0x000000040409a981 */ /* 0x000ea2000c2e1900 */
[----:B---3--:R-:W-:Y:S02]  /*0180*/  FSETP.GT.AND P1, PT, R7, -R0, PT ;  /* 0x800000000700720b */ /* 0x008fe40003f24000 */
[----:B--2---:R-:W-:Y:S01]  /*0190*/  FSETP.GT.AND P0, PT, R6, -R9, PT ;  /* 0x800000090600720b */ /* 0x004fe20003f04000 */
[----:B------:R-:W-:Y:S01]  /*01a0*/  FADD R6, R9, R6 ;  /* 0x0000000609067221 */ /* 0x000fe20000000000 */
[----:B------:R-:W-:-:S09]  /*01b0*/  FADD R7, R0, R7 ;  /* 0x0000000700077221 */ /* 0x000fd20000000000 */
[----:B------:R-:W-:Y:S02]  /*01c0*/  @!P1 FMUL R7, R7, 0.20000000298023223877 ;  /* 0x3e4ccccd07079820 */ /* 0x000fe40000400000 */
[----:B------:R-:W-:Y:S01]  /*01d0*/  @!P0 FMUL R6, R6, 0.20000000298023223877 ;  /* 0x3e4ccccd06068820 */ /* 0x000fe20000400000 */
[----:B------:R-:W-:Y:S06]  /*01e0*/  @P2 EXIT ;  /* 0x000000000000294d */ /* 0x000fec0003800000 */
[----:B------:R-:W-:Y:S01]  /*01f0*/  STG.E.64 desc[UR4][R2.64], R6 ;  /* 0x0000000602007986 */ /* 0x000fe2000c101b04 */
[----:B------:R-:W-:Y:S05]  /*0200*/  EXIT ;  /* 0x000000000000794d */ /* 0x000fea0003800000 */
.L_x_0:
[----:B------:R-:W-:-:S00]  /*0210*/  BRA `(.L_x_0) ;  /* 0xfffffffc00fc7947 */ /* 0x000fc0000383ffff */
[----:B------:R-:W-:-:S00]  /*0220*/  NOP ;  /* 0x0000000000007918 */ /* 0x000fc00000000000 */
        /* <DEDUP_REMOVED lines=13> */
.L_x_1:


//--------------------- .nv.constant0.triton_poi_fused_convolution_leaky_relu_2 --------------------------
	.section	.nv.constant0.triton_poi_fused_convolution_leaky_relu_2,"a",@progbits
	.sectionflags	@""
	.align	4
.nv.constant0.triton_poi_fused_convolution_leaky_relu_2:
	.zero		548
